//
// Generated by NVIDIA NVVM Compiler
//
// Compiler Build ID: CL-36424714
// Cuda compilation tools, release 13.0, V13.0.88
// Based on NVVM 20.0.0
//

.version 9.0
.target sm_100
.address_size 64

	// .globl	_Z15matrixMulKernelPfS_S_i
// _ZZ15matrixMulKernelPfS_S_iE3Mds has been demoted
// _ZZ15matrixMulKernelPfS_S_iE3Nds has been demoted

.visible .entry _Z15matrixMulKernelPfS_S_i(
	.param .u64 .ptr .align 1 _Z15matrixMulKernelPfS_S_i_param_0,
	.param .u64 .ptr .align 1 _Z15matrixMulKernelPfS_S_i_param_1,
	.param .u64 .ptr .align 1 _Z15matrixMulKernelPfS_S_i_param_2,
	.param .u32 _Z15matrixMulKernelPfS_S_i_param_3
)
{
	.reg .pred 	%p<3>;
	.reg .b32 	%r<40>;
	.reg .b32 	%f<408>;
	.reg .b64 	%rd<16>;
	// demoted variable
	.shared .align 4 .b8 _ZZ15matrixMulKernelPfS_S_iE3Mds[4096];
	// demoted variable
	.shared .align 4 .b8 _ZZ15matrixMulKernelPfS_S_iE3Nds[4096];
	ld.param.u32 	%r16, [_Z15matrixMulKernelPfS_S_i_param_3];
	mov.u32 	%r17, %ctaid.x;
	mov.u32 	%r18, %ctaid.y;
	mov.u32 	%r1, %tid.x;
	mov.u32 	%r2, %tid.y;
	shl.b32 	%r19, %r18, 5;
	add.s32 	%r3, %r19, %r2;
	shl.b32 	%r4, %r17, 7;
	setp.lt.s32 	%p1, %r16, 32;
	mov.f32 	%f404, 0f00000000;
	mov.f32 	%f405, %f404;
	mov.f32 	%f406, %f404;
	mov.f32 	%f407, %f404;
	@%p1 bra 	$L__BB0_3;
	shl.b32 	%r20, %r2, 7;
	mov.u32 	%r21, _ZZ15matrixMulKernelPfS_S_iE3Mds;
	add.s32 	%r5, %r21, %r20;
	mov.u32 	%r22, _ZZ15matrixMulKernelPfS_S_iE3Nds;
	add.s32 	%r23, %r22, %r20;
	shl.b32 	%r24, %r1, 2;
	add.s32 	%r6, %r23, %r24;
	shr.s32 	%r25, %r16, 31;
	shr.u32 	%r26, %r25, 27;
	add.s32 	%r27, %r16, %r26;
	shr.s32 	%r28, %r27, 5;
	neg.s32 	%r39, %r28;
	mad.lo.s32 	%r38, %r16, %r3, %r1;
	mad.lo.s32 	%r29, %r2, %r16, %r1;
	add.s32 	%r37, %r29, %r4;
	mov.f32 	%f404, 0f00000000;
$L__BB0_2:
	ld.param.u64 	%rd14, [_Z15matrixMulKernelPfS_S_i_param_1];
	ld.param.u64 	%rd13, [_Z15matrixMulKernelPfS_S_i_param_0];
	mul.wide.s32 	%rd4, %r38, 4;
	cvta.to.global.u64 	%rd5, %rd13;
	add.s64 	%rd6, %rd5, %rd4;
	mul.wide.s32 	%rd7, %r37, 4;
	cvta.to.global.u64 	%rd8, %rd14;
	add.s64 	%rd9, %rd8, %rd7;
	ld.global.f32 	%f15, [%rd6];
	add.s32 	%r31, %r5, %r24;
	st.shared.f32 	[%r31], %f15;
	ld.global.f32 	%f16, [%rd9];
	st.shared.f32 	[%r6], %f16;
	bar.sync 	0;
	ld.shared.f32 	%f17, [%r5];
	add.s32 	%r33, %r22, %r24;
	ld.shared.f32 	%f18, [%r33];
	fma.rn.f32 	%f19, %f17, %f18, %f407;
	ld.shared.f32 	%f20, [%r5+4];
	ld.shared.f32 	%f21, [%r33+128];
	fma.rn.f32 	%f22, %f20, %f21, %f19;
	ld.shared.f32 	%f23, [%r5+8];
	ld.shared.f32 	%f24, [%r33+256];
	fma.rn.f32 	%f25, %f23, %f24, %f22;
	ld.shared.f32 	%f26, [%r5+12];
	ld.shared.f32 	%f27, [%r33+384];
	fma.rn.f32 	%f28, %f26, %f27, %f25;
	ld.shared.f32 	%f29, [%r5+16];
	ld.shared.f32 	%f30, [%r33+512];
	fma.rn.f32 	%f31, %f29, %f30, %f28;
	ld.shared.f32 	%f32, [%r5+20];
	ld.shared.f32 	%f33, [%r33+640];
	fma.rn.f32 	%f34, %f32, %f33, %f31;
	ld.shared.f32 	%f35, [%r5+24];
	ld.shared.f32 	%f36, [%r33+768];
	fma.rn.f32 	%f37, %f35, %f36, %f34;
	ld.shared.f32 	%f38, [%r5+28];
	ld.shared.f32 	%f39, [%r33+896];
	fma.rn.f32 	%f40, %f38, %f39, %f37;
	ld.shared.f32 	%f41, [%r5+32];
	ld.shared.f32 	%f42, [%r33+1024];
	fma.rn.f32 	%f43, %f41, %f42, %f40;
	ld.shared.f32 	%f44, [%r5+36];
	ld.shared.f32 	%f45, [%r33+1152];
	fma.rn.f32 	%f46, %f44, %f45, %f43;
	ld.shared.f32 	%f47, [%r5+40];
	ld.shared.f32 	%f48, [%r33+1280];
	fma.rn.f32 	%f49, %f47, %f48, %f46;
	ld.shared.f32 	%f50, [%r5+44];
	ld.shared.f32 	%f51, [%r33+1408];
	fma.rn.f32 	%f52, %f50, %f51, %f49;
	ld.shared.f32 	%f53, [%r5+48];
	ld.shared.f32 	%f54, [%r33+1536];
	fma.rn.f32 	%f55, %f53, %f54, %f52;
	ld.shared.f32 	%f56, [%r5+52];
	ld.shared.f32 	%f57, [%r33+1664];
	fma.rn.f32 	%f58, %f56, %f57, %f55;
	ld.shared.f32 	%f59, [%r5+56];
	ld.shared.f32 	%f60, [%r33+1792];
	fma.rn.f32 	%f61, %f59, %f60, %f58;
	ld.shared.f32 	%f62, [%r5+60];
	ld.shared.f32 	%f63, [%r33+1920];
	fma.rn.f32 	%f64, %f62, %f63, %f61;
	ld.shared.f32 	%f65, [%r5+64];
	ld.shared.f32 	%f66, [%r33+2048];
	fma.rn.f32 	%f67, %f65, %f66, %f64;
	ld.shared.f32 	%f68, [%r5+68];
	ld.shared.f32 	%f69, [%r33+2176];
	fma.rn.f32 	%f70, %f68, %f69, %f67;
	ld.shared.f32 	%f71, [%r5+72];
	ld.shared.f32 	%f72, [%r33+2304];
	fma.rn.f32 	%f73, %f71, %f72, %f70;
	ld.shared.f32 	%f74, [%r5+76];
	ld.shared.f32 	%f75, [%r33+2432];
	fma.rn.f32 	%f76, %f74, %f75, %f73;
	ld.shared.f32 	%f77, [%r5+80];
	ld.shared.f32 	%f78, [%r33+2560];
	fma.rn.f32 	%f79, %f77, %f78, %f76;
	ld.shared.f32 	%f80, [%r5+84];
	ld.shared.f32 	%f81, [%r33+2688];
	fma.rn.f32 	%f82, %f80, %f81, %f79;
	ld.shared.f32 	%f83, [%r5+88];
	ld.shared.f32 	%f84, [%r33+2816];
	fma.rn.f32 	%f85, %f83, %f84, %f82;
	ld.shared.f32 	%f86, [%r5+92];
	ld.shared.f32 	%f87, [%r33+2944];
	fma.rn.f32 	%f88, %f86, %f87, %f85;
	ld.shared.f32 	%f89, [%r5+96];
	ld.shared.f32 	%f90, [%r33+3072];
	fma.rn.f32 	%f91, %f89, %f90, %f88;
	ld.shared.f32 	%f92, [%r5+100];
	ld.shared.f32 	%f93, [%r33+3200];
	fma.rn.f32 	%f94, %f92, %f93, %f91;
	ld.shared.f32 	%f95, [%r5+104];
	ld.shared.f32 	%f96, [%r33+3328];
	fma.rn.f32 	%f97, %f95, %f96, %f94;
	ld.shared.f32 	%f98, [%r5+108];
	ld.shared.f32 	%f99, [%r33+3456];
	fma.rn.f32 	%f100, %f98, %f99, %f97;
	ld.shared.f32 	%f101, [%r5+112];
	ld.shared.f32 	%f102, [%r33+3584];
	fma.rn.f32 	%f103, %f101, %f102, %f100;
	ld.shared.f32 	%f104, [%r5+116];
	ld.shared.f32 	%f105, [%r33+3712];
	fma.rn.f32 	%f106, %f104, %f105, %f103;
	ld.shared.f32 	%f107, [%r5+120];
	ld.shared.f32 	%f108, [%r33+3840];
	fma.rn.f32 	%f109, %f107, %f108, %f106;
	ld.shared.f32 	%f110, [%r5+124];
	ld.shared.f32 	%f111, [%r33+3968];
	fma.rn.f32 	%f407, %f110, %f111, %f109;
	bar.sync 	0;
	ld.global.f32 	%f112, [%rd9+128];
	st.shared.f32 	[%r6], %f112;
	bar.sync 	0;
	ld.shared.f32 	%f113, [%r5];
	ld.shared.f32 	%f114, [%r33];
	fma.rn.f32 	%f115, %f113, %f114, %f406;
	ld.shared.f32 	%f116, [%r5+4];
	ld.shared.f32 	%f117, [%r33+128];
	fma.rn.f32 	%f118, %f116, %f117, %f115;
	ld.shared.f32 	%f119, [%r5+8];
	ld.shared.f32 	%f120, [%r33+256];
	fma.rn.f32 	%f121, %f119, %f120, %f118;
	ld.shared.f32 	%f122, [%r5+12];
	ld.shared.f32 	%f123, [%r33+384];
	fma.rn.f32 	%f124, %f122, %f123, %f121;
	ld.shared.f32 	%f125, [%r5+16];
	ld.shared.f32 	%f126, [%r33+512];
	fma.rn.f32 	%f127, %f125, %f126, %f124;
	ld.shared.f32 	%f128, [%r5+20];
	ld.shared.f32 	%f129, [%r33+640];
	fma.rn.f32 	%f130, %f128, %f129, %f127;
	ld.shared.f32 	%f131, [%r5+24];
	ld.shared.f32 	%f132, [%r33+768];
	fma.rn.f32 	%f133, %f131, %f132, %f130;
	ld.shared.f32 	%f134, [%r5+28];
	ld.shared.f32 	%f135, [%r33+896];
	fma.rn.f32 	%f136, %f134, %f135, %f133;
	ld.shared.f32 	%f137, [%r5+32];
	ld.shared.f32 	%f138, [%r33+1024];
	fma.rn.f32 	%f139, %f137, %f138, %f136;
	ld.shared.f32 	%f140, [%r5+36];
	ld.shared.f32 	%f141, [%r33+1152];
	fma.rn.f32 	%f142, %f140, %f141, %f139;
	ld.shared.f32 	%f143, [%r5+40];
	ld.shared.f32 	%f144, [%r33+1280];
	fma.rn.f32 	%f145, %f143, %f144, %f142;
	ld.shared.f32 	%f146, [%r5+44];
	ld.shared.f32 	%f147, [%r33+1408];
	fma.rn.f32 	%f148, %f146, %f147, %f145;
	ld.shared.f32 	%f149, [%r5+48];
	ld.shared.f32 	%f150, [%r33+1536];
	fma.rn.f32 	%f151, %f149, %f150, %f148;
	ld.shared.f32 	%f152, [%r5+52];
	ld.shared.f32 	%f153, [%r33+1664];
	fma.rn.f32 	%f154, %f152, %f153, %f151;
	ld.shared.f32 	%f155, [%r5+56];
	ld.shared.f32 	%f156, [%r33+1792];
	fma.rn.f32 	%f157, %f155, %f156, %f154;
	ld.shared.f32 	%f158, [%r5+60];
	ld.shared.f32 	%f159, [%r33+1920];
	fma.rn.f32 	%f160, %f158, %f159, %f157;
	ld.shared.f32 	%f161, [%r5+64];
	ld.shared.f32 	%f162, [%r33+2048];
	fma.rn.f32 	%f163, %f161, %f162, %f160;
	ld.shared.f32 	%f164, [%r5+68];
	ld.shared.f32 	%f165, [%r33+2176];
	fma.rn.f32 	%f166, %f164, %f165, %f163;
	ld.shared.f32 	%f167, [%r5+72];
	ld.shared.f32 	%f168, [%r33+2304];
	fma.rn.f32 	%f169, %f167, %f168, %f166;
	ld.shared.f32 	%f170, [%r5+76];
	ld.shared.f32 	%f171, [%r33+2432];
	fma.rn.f32 	%f172, %f170, %f171, %f169;
	ld.shared.f32 	%f173, [%r5+80];
	ld.shared.f32 	%f174, [%r33+2560];
	fma.rn.f32 	%f175, %f173, %f174, %f172;
	ld.shared.f32 	%f176, [%r5+84];
	ld.shared.f32 	%f177, [%r33+2688];
	fma.rn.f32 	%f178, %f176, %f177, %f175;
	ld.shared.f32 	%f179, [%r5+88];
	ld.shared.f32 	%f180, [%r33+2816];
	fma.rn.f32 	%f181, %f179, %f180, %f178;
	ld.shared.f32 	%f182, [%r5+92];
	ld.shared.f32 	%f183, [%r33+2944];
	fma.rn.f32 	%f184, %f182, %f183, %f181;
	ld.shared.f32 	%f185, [%r5+96];
	ld.shared.f32 	%f186, [%r33+3072];
	fma.rn.f32 	%f187, %f185, %f186, %f184;
	ld.shared.f32 	%f188, [%r5+100];
	ld.shared.f32 	%f189, [%r33+3200];
	fma.rn.f32 	%f190, %f188, %f189, %f187;
	ld.shared.f32 	%f191, [%r5+104];
	ld.shared.f32 	%f192, [%r33+3328];
	fma.rn.f32 	%f193, %f191, %f192, %f190;
	ld.shared.f32 	%f194, [%r5+108];
	ld.shared.f32 	%f195, [%r33+3456];
	fma.rn.f32 	%f196, %f194, %f195, %f193;
	ld.shared.f32 	%f197, [%r5+112];
	ld.shared.f32 	%f198, [%r33+3584];
	fma.rn.f32 	%f199, %f197, %f198, %f196;
	ld.shared.f32 	%f200, [%r5+116];
	ld.shared.f32 	%f201, [%r33+3712];
	fma.rn.f32 	%f202, %f200, %f201, %f199;
	ld.shared.f32 	%f203, [%r5+120];
	ld.shared.f32 	%f204, [%r33+3840];
	fma.rn.f32 	%f205, %f203, %f204, %f202;
	ld.shared.f32 	%f206, [%r5+124];
	ld.shared.f32 	%f207, [%r33+3968];
	fma.rn.f32 	%f406, %f206, %f207, %f205;
	bar.sync 	0;
	ld.global.f32 	%f208, [%rd9+256];
	st.shared.f32 	[%r6], %f208;
	bar.sync 	0;
	ld.shared.f32 	%f209, [%r5];
	ld.shared.f32 	%f210, [%r33];
	fma.rn.f32 	%f211, %f209, %f210, %f405;
	ld.shared.f32 	%f212, [%r5+4];
	ld.shared.f32 	%f213, [%r33+128];
	fma.rn.f32 	%f214, %f212, %f213, %f211;
	ld.shared.f32 	%f215, [%r5+8];
	ld.shared.f32 	%f216, [%r33+256];
	fma.rn.f32 	%f217, %f215, %f216, %f214;
	ld.shared.f32 	%f218, [%r5+12];
	ld.shared.f32 	%f219, [%r33+384];
	fma.rn.f32 	%f220, %f218, %f219, %f217;
	ld.shared.f32 	%f221, [%r5+16];
	ld.shared.f32 	%f222, [%r33+512];
	fma.rn.f32 	%f223, %f221, %f222, %f220;
	ld.shared.f32 	%f224, [%r5+20];
	ld.shared.f32 	%f225, [%r33+640];
	fma.rn.f32 	%f226, %f224, %f225, %f223;
	ld.shared.f32 	%f227, [%r5+24];
	ld.shared.f32 	%f228, [%r33+768];
	fma.rn.f32 	%f229, %f227, %f228, %f226;
	ld.shared.f32 	%f230, [%r5+28];
	ld.shared.f32 	%f231, [%r33+896];
	fma.rn.f32 	%f232, %f230, %f231, %f229;
	ld.shared.f32 	%f233, [%r5+32];
	ld.shared.f32 	%f234, [%r33+1024];
	fma.rn.f32 	%f235, %f233, %f234, %f232;
	ld.shared.f32 	%f236, [%r5+36];
	ld.shared.f32 	%f237, [%r33+1152];
	fma.rn.f32 	%f238, %f236, %f237, %f235;
	ld.shared.f32 	%f239, [%r5+40];
	ld.shared.f32 	%f240, [%r33+1280];
	fma.rn.f32 	%f241, %f239, %f240, %f238;
	ld.shared.f32 	%f242, [%r5+44];
	ld.shared.f32 	%f243, [%r33+1408];
	fma.rn.f32 	%f244, %f242, %f243, %f241;
	ld.shared.f32 	%f245, [%r5+48];
	ld.shared.f32 	%f246, [%r33+1536];
	fma.rn.f32 	%f247, %f245, %f246, %f244;
	ld.shared.f32 	%f248, [%r5+52];
	ld.shared.f32 	%f249, [%r33+1664];
	fma.rn.f32 	%f250, %f248, %f249, %f247;
	ld.shared.f32 	%f251, [%r5+56];
	ld.shared.f32 	%f252, [%r33+1792];
	fma.rn.f32 	%f253, %f251, %f252, %f250;
	ld.shared.f32 	%f254, [%r5+60];
	ld.shared.f32 	%f255, [%r33+1920];
	fma.rn.f32 	%f256, %f254, %f255, %f253;
	ld.shared.f32 	%f257, [%r5+64];
	ld.shared.f32 	%f258, [%r33+2048];
	fma.rn.f32 	%f259, %f257, %f258, %f256;
	ld.shared.f32 	%f260, [%r5+68];
	ld.shared.f32 	%f261, [%r33+2176];
	fma.rn.f32 	%f262, %f260, %f261, %f259;
	ld.shared.f32 	%f263, [%r5+72];
	ld.shared.f32 	%f264, [%r33+2304];
	fma.rn.f32 	%f265, %f263, %f264, %f262;
	ld.shared.f32 	%f266, [%r5+76];
	ld.shared.f32 	%f267, [%r33+2432];
	fma.rn.f32 	%f268, %f266, %f267, %f265;
	ld.shared.f32 	%f269, [%r5+80];
	ld.shared.f32 	%f270, [%r33+2560];
	fma.rn.f32 	%f271, %f269, %f270, %f268;
	ld.shared.f32 	%f272, [%r5+84];
	ld.shared.f32 	%f273, [%r33+2688];
	fma.rn.f32 	%f274, %f272, %f273, %f271;
	ld.shared.f32 	%f275, [%r5+88];
	ld.shared.f32 	%f276, [%r33+2816];
	fma.rn.f32 	%f277, %f275, %f276, %f274;
	ld.shared.f32 	%f278, [%r5+92];
	ld.shared.f32 	%f279, [%r33+2944];
	fma.rn.f32 	%f280, %f278, %f279, %f277;
	ld.shared.f32 	%f281, [%r5+96];
	ld.shared.f32 	%f282, [%r33+3072];
	fma.rn.f32 	%f283, %f281, %f282, %f280;
	ld.shared.f32 	%f284, [%r5+100];
	ld.shared.f32 	%f285, [%r33+3200];
	fma.rn.f32 	%f286, %f284, %f285, %f283;
	ld.shared.f32 	%f287, [%r5+104];
	ld.shared.f32 	%f288, [%r33+3328];
	fma.rn.f32 	%f289, %f287, %f288, %f286;
	ld.shared.f32 	%f290, [%r5+108];
	ld.shared.f32 	%f291, [%r33+3456];
	fma.rn.f32 	%f292, %f290, %f291, %f289;
	ld.shared.f32 	%f293, [%r5+112];
	ld.shared.f32 	%f294, [%r33+3584];
	fma.rn.f32 	%f295, %f293, %f294, %f292;
	ld.shared.f32 	%f296, [%r5+116];
	ld.shared.f32 	%f297, [%r33+3712];
	fma.rn.f32 	%f298, %f296, %f297, %f295;
	ld.shared.f32 	%f299, [%r5+120];
	ld.shared.f32 	%f300, [%r33+3840];
	fma.rn.f32 	%f301, %f299, %f300, %f298;
	ld.shared.f32 	%f302, [%r5+124];
	ld.shared.f32 	%f303, [%r33+3968];
	fma.rn.f32 	%f405, %f302, %f303, %f301;
	bar.sync 	0;
	ld.global.f32 	%f304, [%rd9+384];
	st.shared.f32 	[%r6], %f304;
	bar.sync 	0;
	ld.shared.f32 	%f305, [%r5];
	ld.shared.f32 	%f306, [%r33];
	fma.rn.f32 	%f307, %f305, %f306, %f404;
	ld.shared.f32 	%f308, [%r5+4];
	ld.shared.f32 	%f309, [%r33+128];
	fma.rn.f32 	%f310, %f308, %f309, %f307;
	ld.shared.f32 	%f311, [%r5+8];
	ld.shared.f32 	%f312, [%r33+256];
	fma.rn.f32 	%f313, %f311, %f312, %f310;
	ld.shared.f32 	%f314, [%r5+12];
	ld.shared.f32 	%f315, [%r33+384];
	fma.rn.f32 	%f316, %f314, %f315, %f313;
	ld.shared.f32 	%f317, [%r5+16];
	ld.shared.f32 	%f318, [%r33+512];
	fma.rn.f32 	%f319, %f317, %f318, %f316;
	ld.shared.f32 	%f320, [%r5+20];
	ld.shared.f32 	%f321, [%r33+640];
	fma.rn.f32 	%f322, %f320, %f321, %f319;
	ld.shared.f32 	%f323, [%r5+24];
	ld.shared.f32 	%f324, [%r33+768];
	fma.rn.f32 	%f325, %f323, %f324, %f322;
	ld.shared.f32 	%f326, [%r5+28];
	ld.shared.f32 	%f327, [%r33+896];
	fma.rn.f32 	%f328, %f326, %f327, %f325;
	ld.shared.f32 	%f329, [%r5+32];
	ld.shared.f32 	%f330, [%r33+1024];
	fma.rn.f32 	%f331, %f329, %f330, %f328;
	ld.shared.f32 	%f332, [%r5+36];
	ld.shared.f32 	%f333, [%r33+1152];
	fma.rn.f32 	%f334, %f332, %f333, %f331;
	ld.shared.f32 	%f335, [%r5+40];
	ld.shared.f32 	%f336, [%r33+1280];
	fma.rn.f32 	%f337, %f335, %f336, %f334;
	ld.shared.f32 	%f338, [%r5+44];
	ld.shared.f32 	%f339, [%r33+1408];
	fma.rn.f32 	%f340, %f338, %f339, %f337;
	ld.shared.f32 	%f341, [%r5+48];
	ld.shared.f32 	%f342, [%r33+1536];
	fma.rn.f32 	%f343, %f341, %f342, %f340;
	ld.shared.f32 	%f344, [%r5+52];
	ld.shared.f32 	%f345, [%r33+1664];
	fma.rn.f32 	%f346, %f344, %f345, %f343;
	ld.shared.f32 	%f347, [%r5+56];
	ld.shared.f32 	%f348, [%r33+1792];
	fma.rn.f32 	%f349, %f347, %f348, %f346;
	ld.shared.f32 	%f350, [%r5+60];
	ld.shared.f32 	%f351, [%r33+1920];
	fma.rn.f32 	%f352, %f350, %f351, %f349;
	ld.shared.f32 	%f353, [%r5+64];
	ld.shared.f32 	%f354, [%r33+2048];
	fma.rn.f32 	%f355, %f353, %f354, %f352;
	ld.shared.f32 	%f356, [%r5+68];
	ld.shared.f32 	%f357, [%r33+2176];
	fma.rn.f32 	%f358, %f356, %f357, %f355;
	ld.shared.f32 	%f359, [%r5+72];
	ld.shared.f32 	%f360, [%r33+2304];
	fma.rn.f32 	%f361, %f359, %f360, %f358;
	ld.shared.f32 	%f362, [%r5+76];
	ld.shared.f32 	%f363, [%r33+2432];
	fma.rn.f32 	%f364, %f362, %f363, %f361;
	ld.shared.f32 	%f365, [%r5+80];
	ld.shared.f32 	%f366, [%r33+2560];
	fma.rn.f32 	%f367, %f365, %f366, %f364;
	ld.shared.f32 	%f368, [%r5+84];
	ld.shared.f32 	%f369, [%r33+2688];
	fma.rn.f32 	%f370, %f368, %f369, %f367;
	ld.shared.f32 	%f371, [%r5+88];
	ld.shared.f32 	%f372, [%r33+2816];
	fma.rn.f32 	%f373, %f371, %f372, %f370;
	ld.shared.f32 	%f374, [%r5+92];
	ld.shared.f32 	%f375, [%r33+2944];
	fma.rn.f32 	%f376, %f374, %f375, %f373;
	ld.shared.f32 	%f377, [%r5+96];
	ld.shared.f32 	%f378, [%r33+3072];
	fma.rn.f32 	%f379, %f377, %f378, %f376;
	ld.shared.f32 	%f380, [%r5+100];
	ld.shared.f32 	%f381, [%r33+3200];
	fma.rn.f32 	%f382, %f380, %f381, %f379;
	ld.shared.f32 	%f383, [%r5+104];
	ld.shared.f32 	%f384, [%r33+3328];
	fma.rn.f32 	%f385, %f383, %f384, %f382;
	ld.shared.f32 	%f386, [%r5+108];
	ld.shared.f32 	%f387, [%r33+3456];
	fma.rn.f32 	%f388, %f386, %f387, %f385;
	ld.shared.f32 	%f389, [%r5+112];
	ld.shared.f32 	%f390, [%r33+3584];
	fma.rn.f32 	%f391, %f389, %f390, %f388;
	ld.shared.f32 	%f392, [%r5+116];
	ld.shared.f32 	%f393, [%r33+3712];
	fma.rn.f32 	%f394, %f392, %f393, %f391;
	ld.shared.f32 	%f395, [%r5+120];
	ld.shared.f32 	%f396, [%r33+3840];
	fma.rn.f32 	%f397, %f395, %f396, %f394;
	ld.shared.f32 	%f398, [%r5+124];
	ld.shared.f32 	%f399, [%r33+3968];
	fma.rn.f32 	%f404, %f398, %f399, %f397;
	bar.sync 	0;
	add.s32 	%r39, %r39, 1;
	setp.eq.s32 	%p2, %r39, 0;
	add.s32 	%r38, %r38, 32;
	shl.b32 	%r34, %r16, 5;
	add.s32 	%r37, %r37, %r34;
	@%p2 bra 	$L__BB0_3;
	bra.uni 	$L__BB0_2;
$L__BB0_3:
	ld.param.u64 	%rd15, [_Z15matrixMulKernelPfS_S_i_param_2];
	add.s32 	%r35, %r4, %r1;
	mad.lo.s32 	%r36, %r16, %r3, %r35;
	cvta.to.global.u64 	%rd10, %rd15;
	mul.wide.s32 	%rd11, %r36, 4;
	add.s64 	%rd12, %rd10, %rd11;
	st.global.f32 	[%rd12], %f407;
	st.global.f32 	[%rd12+128], %f406;
	st.global.f32 	[%rd12+256], %f405;
	st.global.f32 	[%rd12+384], %f404;
	ret;

}


// ===== COMPILED SASS (sm_100) =====

	.target	sm_100

	.elftype	@"ET_EXEC"


//--------------------- .note.nv.tkinfo           --------------------------
	.section	.note.nv.tkinfo,"",@"SHT_NOTE"
	.sectionflags	@"SHF_NOTE_NV_TKINFO"
	.tkinfo
        /*0018*/ 	.word	0x00000002
        /*0030*/ 	.string	""
        /*0030*/ 	.string	"ptxas"
        /*0030*/ 	.string	"Cuda compilation tools, release 13.0, V13.0.88"
        /*0030*/ 	.string	"Build cuda_13.0.r13.0/compiler.36424714_0"
        /*0030*/ 	.string	"-arch sm_100 -m 64 "



//--------------------- .note.nv.cuinfo           --------------------------
	.section	.note.nv.cuinfo,"",@"SHT_NOTE"
	.sectionflags	@"SHF_NOTE_NV_CUINFO"
        /*0018*/ 	.short	0x0002
        /*001a*/ 	.short	0x0064
        /*001c*/ 	.short	0x0082
	.zero		2


//--------------------- .nv.info                  --------------------------
	.section	.nv.info,"",@"SHT_CUDA_INFO"
	.align	4


	//----- nvinfo : EIATTR_REGCOUNT
	.align		4
        /*0000*/ 	.byte	0x04, 0x2f
        /*0002*/ 	.short	(.L_1 - .L_0)
	.align		4
.L_0:
        /*0004*/ 	.word	index@(_Z15matrixMulKernelPfS_S_i)
        /*0008*/ 	.word	0x00000020


	//----- nvinfo : EIATTR_FRAME_SIZE
	.align		4
.L_1:
        /*000c*/ 	.byte	0x04, 0x11
        /*000e*/ 	.short	(.L_3 - .L_2)
	.align		4
.L_2:
        /*0010*/ 	.word	index@(_Z15matrixMulKernelPfS_S_i)
        /*0014*/ 	.word	0x00000000


	//----- nvinfo : EIATTR_MIN_STACK_SIZE
	.align		4
.L_3:
        /*0018*/ 	.byte	0x04, 0x12
        /*001a*/ 	.short	(.L_5 - .L_4)
	.align		4
.L_4:
        /*001c*/ 	.word	index@(_Z15matrixMulKernelPfS_S_i)
        /*0020*/ 	.word	0x00000000
.L_5:


//--------------------- .nv.compat                --------------------------
	.section	.nv.compat,"",@"SHT_CUDA_COMPAT_INFO"
	.align	4
        /*0000*/ 	.byte	0x02, 0x09, 0x00, 0x00, 0x02, 0x02, 0x01, 0x00, 0x02, 0x05, 0x05, 0x00, 0x03, 0x07, 0x01, 0x01
        /*0010*/ 	.byte	0x02, 0x03, 0x00, 0x00, 0x02, 0x06, 0x01, 0x00, 0x04, 0x0b, 0x08, 0x00, 0x09, 0x00, 0x00, 0x00
        /*0020*/ 	.byte	0x00, 0x00, 0x00, 0x00


//--------------------- .nv.info._Z15matrixMulKernelPfS_S_i --------------------------
	.section	.nv.info._Z15matrixMulKernelPfS_S_i,"",@"SHT_CUDA_INFO"
	.sectionflags	@""
	.align	4


	//----- nvinfo : EIATTR_CUDA_API_VERSION
	.align		4
        /*0000*/ 	.byte	0x04, 0x37
        /*0002*/ 	.short	(.L_7 - .L_6)
.L_6:
        /*0004*/ 	.word	0x00000082


	//----- nvinfo : EIATTR_KPARAM_INFO
	.align		4
.L_7:
        /*0008*/ 	.byte	0x04, 0x17
        /*000a*/ 	.short	(.L_9 - .L_8)
.L_8:
        /*000c*/ 	.word	0x00000000
        /*0010*/ 	.short	0x0003
        /*0012*/ 	.short	0x0018
        /*0014*/ 	.byte	0x00, 0xf0, 0x11, 0x00


	//----- nvinfo : EIATTR_KPARAM_INFO
	.align		4
.L_9:
        /*0018*/ 	.byte	0x04, 0x17
        /*001a*/ 	.short	(.L_11 - .L_10)
.L_10:
        /*001c*/ 	.word	0x00000000
        /*0020*/ 	.short	0x0002
        /*0022*/ 	.short	0x0010
        /*0024*/ 	.byte	0x00, 0xf5, 0x21, 0x00


	//----- nvinfo : EIATTR_KPARAM_INFO
	.align		4
.L_11:
        /*0028*/ 	.byte	0x04, 0x17
        /*002a*/ 	.short	(.L_13 - .L_12)
.L_12:
        /*002c*/ 	.word	0x00000000
        /*0030*/ 	.short	0x0001
        /*0032*/ 	.short	0x0008
        /*0034*/ 	.byte	0x00, 0xf5, 0x21, 0x00


	//----- nvinfo : EIATTR_KPARAM_INFO
	.align		4
.L_13:
        /*0038*/ 	.byte	0x04, 0x17
        /*003a*/ 	.short	(.L_15 - .L_14)
.L_14:
        /*003c*/ 	.word	0x00000000
        /*0040*/ 	.short	0x0000
        /*0042*/ 	.short	0x0000
        /*0044*/ 	.byte	0x00, 0xf5, 0x21, 0x00


	//----- nvinfo : EIATTR_SPARSE_MMA_MASK
	.align		4
.L_15:
        /*0048*/ 	.byte	0x03, 0x50
        /*004a*/ 	.short	0x0000


	//----- nvinfo : EIATTR_MAXREG_COUNT
	.align		4
        /*004c*/ 	.byte	0x03, 0x1b
        /*004e*/ 	.short	0x00ff


	//----- nvinfo : EIATTR_NUM_BARRIERS
	.align		4
        /*0050*/ 	.byte	0x02, 0x4c
        /*0052*/ 	.byte	0x01
	.zero		1


	//----- nvinfo : EIATTR_MERCURY_ISA_VERSION
	.align		4
        /*0054*/ 	.byte	0x03, 0x5f
        /*0056*/ 	.short	0x0101


	//----- nvinfo : EIATTR_VRC_CTA_INIT_COUNT
	.align		4
        /*0058*/ 	.byte	0x02, 0x4a
	.zero		1
	.zero		1


	//----- nvinfo : EIATTR_EXIT_INSTR_OFFSETS
	.align		4
        /*005c*/ 	.byte	0x04, 0x1c
        /*005e*/ 	.short	(.L_17 - .L_16)


	//   ....[0]....
.L_16:
        /*0060*/ 	.word	0x00001660


	//----- nvinfo : EIATTR_CBANK_PARAM_SIZE
	.align		4
.L_17:
        /*0064*/ 	.byte	0x03, 0x19
        /*0066*/ 	.short	0x001c


	//----- nvinfo : EIATTR_PARAM_CBANK
	.align		4
        /*0068*/ 	.byte	0x04, 0x0a
        /*006a*/ 	.short	(.L_19 - .L_18)
	.align		4
.L_18:
        /*006c*/ 	.word	index@(.nv.constant0._Z15matrixMulKernelPfS_S_i)
        /*0070*/ 	.short	0x0380
        /*0072*/ 	.short	0x001c


	//----- nvinfo : EIATTR_SW_WAR
	.align		4
.L_19:
        /*0074*/ 	.byte	0x04, 0x36
        /*0076*/ 	.short	(.L_21 - .L_20)
.L_20:
        /*0078*/ 	.word	0x00000008
.L_21:


//--------------------- .nv.callgraph             --------------------------
	.section	.nv.callgraph,"",@"SHT_CUDA_CALLGRAPH"
	.align	4
	.sectionentsize	8
	.align		4
        /*0000*/ 	.word	0x00000000
	.align		4
        /*0004*/ 	.word	0xffffffff
	.align		4
        /*0008*/ 	.word	0x00000000
	.align		4
        /*000c*/ 	.word	0xfffffffe
	.align		4
        /*0010*/ 	.word	0x00000000
	.align		4
        /*0014*/ 	.word	0xfffffffd
	.align		4
        /*0018*/ 	.word	0x00000000
	.align		4
        /*001c*/ 	.word	0xfffffffc


//--------------------- .text._Z15matrixMulKernelPfS_S_i --------------------------
	.section	.text._Z15matrixMulKernelPfS_S_i,"ax",@progbits
	.align	128
        .global         _Z15matrixMulKernelPfS_S_i
        .type           _Z15matrixMulKernelPfS_S_i,@function
        .size           _Z15matrixMulKernelPfS_S_i,(.L_x_3 - _Z15matrixMulKernelPfS_S_i)
        .other          _Z15matrixMulKernelPfS_S_i,@"STO_CUDA_ENTRY STV_DEFAULT"
_Z15matrixMulKernelPfS_S_i:
.text._Z15matrixMulKernelPfS_S_i:
[----:B------:R-:W-:Y:S01]  /*0000*/  LDC R1, c[0x0][0x37c] ;  /* 0x0000df00ff017b82 */ /* 0x000fe20000000800 */
[----:B------:R-:W0:Y:S01]  /*0010*/  LDCU UR4, c[0x0][0x398] ;  /* 0x00007300ff0477ac */ /* 0x000e220008000800 */
[----:B------:R-:W1:Y:S01]  /*0020*/  S2R R24, SR_CTAID.Y ;  /* 0x0000000000187919 */ /* 0x000e620000002600 */
[----:B------:R-:W-:Y:S01]  /*0030*/  HFMA2 R21, -RZ, RZ, 0, 0 ;  /* 0x00000000ff157431 */ /* 0x000fe200000001ff */
[----:B------:R-:W-:Y:S01]  /*0040*/  MOV R13, RZ ;  /* 0x000000ff000d7202 */ /* 0x000fe20000000f00 */
[----:B------:R-:W2:Y:S01]  /*0050*/  LDCU.64 UR8, c[0x0][0x358] ;  /* 0x00006b00ff0877ac */ /* 0x000ea20008000a00 */
[----:B------:R-:W1:Y:S01]  /*0060*/  S2R R22, SR_TID.Y ;  /* 0x0000000000167919 */ /* 0x000e620000002200 */
[----:B------:R-:W-:Y:S01]  /*0070*/  HFMA2 R25, -RZ, RZ, 0, 0 ;  /* 0x00000000ff197431 */ /* 0x000fe200000001ff */
[----:B------:R-:W-:Y:S01]  /*0080*/  MOV R23, RZ ;  /* 0x000000ff00177202 */ /* 0x000fe20000000f00 */
[----:B------:R-:W3:Y:S01]  /*0090*/  S2R R0, SR_CTAID.X ;  /* 0x0000000000007919 */ /* 0x000ee20000002500 */
[----:B------:R-:W4:Y:S01]  /*00a0*/  S2R R3, SR_TID.X ;  /* 0x0000000000037919 */ /* 0x000f220000002100 */
[----:B0-----:R-:W-:-:S04]  /*00b0*/  MOV R6, UR4 ;  /* 0x0000000400067c02 */ /* 0x001fc80008000f00 */
[----:B------:R-:W-:Y:S02]  /*00c0*/  ISETP.GE.AND P0, PT, R6, 0x20, PT ;  /* 0x000000200600780c */ /* 0x000fe40003f06270 */
[----:B-1----:R-:W-:-:S11]  /*00d0*/  LEA R24, R24, R22, 0x5 ;  /* 0x0000001618187211 */ /* 0x002fd600078e28ff */
[----:B--2---:R-:W-:Y:S05]  /*00e0*/  @!P0 BRA `(.L_x_0) ;  /* 0x00000014003c8947 */ /* 0x004fea0003800000 */
[----:B------:R-:W0:Y:S01]  /*00f0*/  S2UR UR6, SR_CgaCtaId ;  /* 0x00000000000679c3 */ /* 0x000e220000008800 */
[----:B------:R-:W-:Y:S01]  /*0100*/  UMOV UR4, 0x400 ;  /* 0x0000040000047882 */ /* 0x000fe20000000000 */
[----:B------:R-:W-:Y:S01]  /*0110*/  SHF.R.S32.HI R4, RZ, 0x1f, R6 ;  /* 0x0000001fff047819 */ /* 0x000fe20000011406 */
[----:B------:R-:W-:Y:S01]  /*0120*/  UIADD3 UR5, UPT, UPT, UR4, 0x1000, URZ ;  /* 0x0000100004057890 */ /* 0x000fe2000fffe0ff */
[-CC-:B----4-:R-:W-:Y:S01]  /*0130*/  IMAD R17, R22, R6.reuse, R3.reuse ;  /* 0x0000000616117224 */ /* 0x190fe200078e0203 */
[----:B------:R-:W-:Y:S01]  /*0140*/  MOV R21, RZ ;  /* 0x000000ff00157202 */ /* 0x000fe20000000f00 */
[-C--:B------:R-:W-:Y:S01]  /*0150*/  IMAD R18, R24, R6.reuse, R3 ;  /* 0x0000000618127224 */ /* 0x080fe200078e0203 */
[----:B------:R-:W-:Y:S01]  /*0160*/  LEA.HI R4, R4, R6, RZ, 0x5 ;  /* 0x0000000604047211 */ /* 0x000fe200078f28ff */
[----:B------:R-:W1:Y:S01]  /*0170*/  LDC R2, c[0x0][0x398] ;  /* 0x0000e600ff027b82 */ /* 0x000e620000000800 */
[----:B---3--:R-:W-:Y:S02]  /*0180*/  LEA R17, R0, R17, 0x7 ;  /* 0x0000001100117211 */ /* 0x008fe400078e38ff */
[----:B------:R-:W-:-:S04]  /*0190*/  SHF.R.S32.HI R4, RZ, 0x5, R4 ;  /* 0x00000005ff047819 */ /* 0x000fc80000011404 */
[----:B------:R-:W-:Y:S01]  /*01a0*/  IADD3 R19, PT, PT, -R4, RZ, RZ ;  /* 0x000000ff04137210 */ /* 0x000fe20007ffe1ff */
[----:B0-----:R-:W-:Y:S02]  /*01b0*/  ULEA UR5, UR6, UR5, 0x18 ;  /* 0x0000000506057291 */ /* 0x001fe4000f8ec0ff */
[----:B------:R-:W-:-:S04]  /*01c0*/  ULEA UR4, UR6, UR4, 0x18 ;  /* 0x0000000406047291 */ /* 0x000fc8000f8ec0ff */
[C---:B------:R-:W-:Y:S02]  /*01d0*/  LEA R20, R22.reuse, UR5, 0x7 ;  /* 0x0000000516147c11 */ /* 0x040fe4000f8e38ff */
[----:B------:R-:W-:Y:S02]  /*01e0*/  LEA R22, R22, UR4, 0x7 ;  /* 0x0000000416167c11 */ /* 0x000fe4000f8e38ff */
[----:B------:R-:W-:-:S07]  /*01f0*/  LEA R20, R3, R20, 0x2 ;  /* 0x0000001403147211 */ /* 0x000fce00078e10ff */
.L_x_1:
[----:B------:R-:W0:Y:S08]  /*0200*/  LDC.64 R4, c[0x0][0x380] ;  /* 0x0000e000ff047b82 */ /* 0x000e300000000a00 */
[----:B------:R-:W2:Y:S01]  /*0210*/  LDC.64 R26, c[0x0][0x388] ;  /* 0x0000e200ff1a7b82 */ /* 0x000ea20000000a00 */
[----:B0-----:R-:W-:-:S06]  /*0220*/  IMAD.WIDE R4, R18, 0x4, R4 ;  /* 0x0000000412047825 */ /* 0x001fcc00078e0204 */
[----:B------:R-:W3:Y:S01]  /*0230*/  LDG.E R4, desc[UR8][R4.64] ;  /* 0x0000000804047981 */ /* 0x000ee2000c1e1900 */
[----:B--2---:R-:W-:-:S05]  /*0240*/  IMAD.WIDE R26, R17, 0x4, R26 ;  /* 0x00000004111a7825 */ /* 0x004fca00078e021a */
[----:B------:R-:W2:Y:S01]  /*0250*/  LDG.E R29, desc[UR8][R26.64] ;  /* 0x000000081a1d7981 */ /* 0x000ea2000c1e1900 */
[C---:B------:R-:W-:Y:S02]  /*0260*/  LEA R7, R3.reuse, R22, 0x2 ;  /* 0x0000001603077211 */ /* 0x040fe400078e10ff */
[----:B------:R-:W-:-:S03]  /*0270*/  LEA R16, R3, UR5, 0x2 ;  /* 0x0000000503107c11 */ /* 0x000fc6000f8e10ff */
[----:B---3--:R-:W-:Y:S04]  /*0280*/  STS [R7], R4 ;  /* 0x0000000407007388 */ /* 0x008fe80000000800 */
[----:B--2---:R-:W-:Y:S01]  /*0290*/  STS [R20], R29 ;  /* 0x0000001d14007388 */ /* 0x004fe20000000800 */
[----:B------:R-:W-:Y:S06]  /*02a0*/  BAR.SYNC.DEFER_BLOCKING 0x0 ;  /* 0x0000000000007b1d */ /* 0x000fec0000010000 */
[----:B------:R-:W-:Y:S04]  /*02b0*/  LDS R6, [R16] ;  /* 0x0000000010067984 */ /* 0x000fe80000000800 */
[----:B------:R-:W0:Y:S04]  /*02c0*/  LDS.128 R8, [R22] ;  /* 0x0000000016087984 */ /* 0x000e280000000c00 */
[----:B------:R-:W2:Y:S04]  /*02d0*/  LDS R12, [R16+0x80] ;  /* 0x00008000100c7984 */ /* 0x000ea80000000800 */
[----:B------:R-:W3:Y:S01]  /*02e0*/  LDS R15, [R16+0x100] ;  /* 0x00010000100f7984 */ /* 0x000ee20000000800 */
[----:B0-----:R-:W-:-:S03]  /*02f0*/  FFMA R6, R8, R6, R23 ;  /* 0x0000000608067223 */ /* 0x001fc60000000017 */
[----:B------:R-:W0:Y:S01]  /*0300*/  LDS R8, [R16+0x180] ;  /* 0x0001800010087984 */ /* 0x000e220000000800 */
[----:B--2---:R-:W-:-:S03]  /*0310*/  FFMA R14, R12, R9, R6 ;  /* 0x000000090c0e7223 */ /* 0x004fc60000000006 */
[----:B------:R-:W-:Y:S04]  /*0320*/  LDS R23, [R16+0x200] ;  /* 0x0002000010177984 */ /* 0x000fe80000000800 */
[----:B------:R-:W2:Y:S04]  /*0330*/  LDS.128 R4, [R22+0x10] ;  /* 0x0000100016047984 */ /* 0x000ea80000000c00 */
[----:B------:R-:W4:Y:S01]  /*0340*/  LDS R12, [R16+0x280] ;  /* 0x00028000100c7984 */ /* 0x000f220000000800 */
[----:B---3--:R-:W-:-:S03]  /*0350*/  FFMA R9, R15, R10, R14 ;  /* 0x0000000a0f097223 */ /* 0x008fc6000000000e */
[----:B------:R-:W3:Y:S01]  /*0360*/  LDS R15, [R16+0x300] ;  /* 0x00030000100f7984 */ /* 0x000ee20000000800 */
[----:B0-----:R-:W-:-:S04]  /*0370*/  FFMA R9, R8, R11, R9 ;  /* 0x0000000b08097223 */ /* 0x001fc80000000009 */
[----:B--2---:R-:W-:Y:S02]  /*0380*/  FFMA R9, R4, R23, R9 ;  /* 0x0000001704097223 */ /* 0x004fe40000000009 */
[----:B------:R-:W0:Y:S02]  /*0390*/  LDS R4, [R16+0x380] ;  /* 0x0003800010047984 */ /* 0x000e240000000800 */
[----:B----4-:R-:W-:Y:S02]  /*03a0*/  FFMA R14, R12, R5, R9 ;  /* 0x000000050c0e7223 */ /* 0x010fe40000000009 */
        /* <DEDUP_REMOVED lines=37> */
[----:B------:R-:W2:Y:S01]  /*0600*/  LDS.128 R8, [R22+0x60] ;  /* 0x0000600016087984 */ /* 0x000ea20000000c00 */
[----:B---3--:R-:W-:-:S03]  /*0610*/  FFMA R15, R15, R6, R12 ;  /* 0x000000060f0f7223 */ /* 0x008fc6000000000c */
[----:B------:R-:W3:Y:S04]  /*0620*/  LDS R23, [R16+0xc80] ;  /* 0x000c800010177984 */ /* 0x000ee80000000800 */
[----:B------:R-:W4:Y:S04]  /*0630*/  LDS R12, [R16+0xd00] ;  /* 0x000d0000100c7984 */ /* 0x000f280000000800 */
[----:B------:R-:W5:Y:S01]  /*0640*/  LDS R6, [R16+0xd80] ;  /* 0x000d800010067984 */ /* 0x000f620000000800 */
[----:B0-----:R-:W-:-:S03]  /*0650*/  FFMA R7, R4, R7, R15 ;  /* 0x0000000704077223 */ /* 0x001fc6000000000f */
[----:B------:R-:W-:Y:S04]  /*0660*/  LDS R4, [R16+0xe80] ;  /* 0x000e800010047984 */ /* 0x000fe80000000800 */
[----:B------:R-:W-:Y:S01]  /*0670*/  LDS R15, [R16+0xf00] ;  /* 0x000f0000100f7984 */ /* 0x000fe20000000800 */
[----:B--2---:R-:W-:-:S03]  /*0680*/  FFMA R8, R8, R5, R7 ;  /* 0x0000000508087223 */ /* 0x004fc60000000007 */
[----:B------:R-:W-:Y:S01]  /*0690*/  LDS R7, [R16+0xe00] ;  /* 0x000e000010077984 */ /* 0x000fe20000000800 */
[----:B---3--:R-:W-:-:S04]  /*06a0*/  FFMA R9, R23, R9, R8 ;  /* 0x0000000917097223 */ /* 0x008fc80000000008 */
[----:B----4-:R-:W-:Y:S02]  /*06b0*/  FFMA R9, R12, R10, R9 ;  /* 0x0000000a0c097223 */ /* 0x010fe40000000009 */
[----:B------:R-:W-:Y:S02]  /*06c0*/  LDS R12, [R16+0xf80] ;  /* 0x000f8000100c7984 */ /* 0x000fe40000000800 */
[----:B-----5:R-:W-:Y:S02]  /*06d0*/  FFMA R5, R6, R11, R9 ;  /* 0x0000000b06057223 */ /* 0x020fe40000000009 */
[----:B------:R-:W0:Y:S01]  /*06e0*/  LDS.128 R8, [R22+0x70] ;  /* 0x0000700016087984 */ /* 0x000e220000000c00 */
[----:B------:R-:W-:Y:S06]  /*06f0*/  BAR.SYNC.DEFER_BLOCKING 0x0 ;  /* 0x0000000000007b1d */ /* 0x000fec0000010000 */
[----:B------:R-:W2:Y:S01]  /*0700*/  LDG.E R23, desc[UR8][R26.64+0x80] ;  /* 0x000080081a177981 */ /* 0x000ea2000c1e1900 */
[----:B0-----:R-:W-:-:S04]  /*0710*/  FFMA R5, R8, R7, R5 ;  /* 0x0000000708057223 */ /* 0x001fc80000000005 */
[----:B------:R-:W-:Y:S01]  /*0720*/  FFMA R8, R4, R9, R5 ;  /* 0x0000000904087223 */ /* 0x000fe20000000005 */
[----:B--2---:R-:W-:Y:S01]  /*0730*/  STS [R20], R23 ;  /* 0x0000001714007388 */ /* 0x004fe20000000800 */
[----:B------:R-:W-:Y:S06]  /*0740*/  BAR.SYNC.DEFER_BLOCKING 0x0 ;  /* 0x0000000000007b1d */ /* 0x000fec0000010000 */
[----:B------:R-:W-:Y:S04]  /*0750*/  LDS R14, [R16] ;  /* 0x00000000100e7984 */ /* 0x000fe80000000800 */
[----:B------:R-:W0:Y:S04]  /*0760*/  LDS.128 R4, [R22] ;  /* 0x0000000016047984 */ /* 0x000e280000000c00 */
[----:B------:R-:W2:Y:S04]  /*0770*/  LDS R9, [R16+0x80] ;  /* 0x0000800010097984 */ /* 0x000ea80000000800 */
[----:B------:R-:W-:Y:S01]  /*0780*/  LDS R23, [R16+0x280] ;  /* 0x0002800010177984 */ /* 0x000fe20000000800 */
[----:B0-----:R-:W-:-:S03]  /*0790*/  FFMA R4, R4, R14, R25 ;  /* 0x0000000e04047223 */ /* 0x001fc60000000019 */
[----:B------:R-:W0:Y:S04]  /*07a0*/  LDS R14, [R16+0x100] ;  /* 0x00010000100e7984 */ /* 0x000e280000000800 */
[----:B------:R-:W3:Y:S01]  /*07b0*/  LDS R25, [R16+0x180] ;  /* 0x0001800010197984 */ /* 0x000ee20000000800 */
[----:B--2---:R-:W-:-:S03]  /*07c0*/  FFMA R5, R9, R5, R4 ;  /* 0x0000000509057223 */ /* 0x004fc60000000004 */
[----:B------:R-:W-:Y:S01]  /*07d0*/  LDS R9, [R16+0x200] ;  /* 0x0002000010097984 */ /* 0x000fe20000000800 */
[----:B0-----:R-:W-:-:S03]  /*07e0*/  FFMA R6, R14, R6, R5 ;  /* 0x000000060e067223 */ /* 0x001fc60000000005 */
[----:B------:R-:W-:Y:S01]  /*07f0*/  LDS R14, [R16+0x300] ;  /* 0x00030000100e7984 */ /* 0x000fe20000000800 */
[----:B---3--:R-:W-:-:S03]  /*0800*/  FFMA R25, R25, R7, R6 ;  /* 0x0000000719197223 */ /* 0x008fc60000000006 */
[----:B------:R-:W0:Y:S02]  /*0810*/  LDS.128 R4, [R22+0x10] ;  /* 0x0000100016047984 */ /* 0x000e240000000c00 */
[----:B0-----:R-:W-:Y:S02]  /*0820*/  FFMA R4, R4, R9, R25 ;  /* 0x0000000904047223 */ /* 0x001fe40000000019 */
[----:B------:R-:W0:Y:S02]  /*0830*/  LDS R9, [R16+0x380] ;  /* 0x0003800010097984 */ /* 0x000e240000000800 */
[----:B------:R-:W-:Y:S02]  /*0840*/  FFMA R5, R23, R5, R4 ;  /* 0x0000000517057223 */ /* 0x000fe40000000004 */
[----:B------:R-:W-:Y:S02]  /*0850*/  LDS R23, [R16+0x480] ;  /* 0x0004800010177984 */ /* 0x000fe40000000800 */
[----:B------:R-:W-:-:S02]  /*0860*/  FFMA R6, R14, R6, R5 ;  /* 0x000000060e067223 */ /* 0x000fc40000000005 */
[----:B------:R-:W-:Y:S04]  /*0870*/  LDS R14, [R16+0x400] ;  /* 0x00040000100e7984 */ /* 0x000fe80000000800 */
[----:B------:R-:W-:Y:S01]  /*0880*/  LDS R25, [R16+0xd80] ;  /* 0x000d800010197984 */ /* 0x000fe20000000800 */
[----:B0-----:R-:W-:-:S03]  /*0890*/  FFMA R9, R9, R7, R6 ;  /* 0x0000000709097223 */ /* 0x001fc60000000006 */
[----:B------:R-:W0:Y:S02]  /*08a0*/  LDS.128 R4, [R22+0x20] ;  /* 0x0000200016047984 */ /* 0x000e240000000c00 */
[----:B0-----:R-:W-:Y:S02]  /*08b0*/  FFMA R4, R4, R14, R9 ;  /* 0x0000000e04047223 */ /* 0x001fe40000000009 */
[----:B------:R-:W0:Y:S04]  /*08c0*/  LDS R14, [R16+0x500] ;  /* 0x00050000100e7984 */ /* 0x000e280000000800 */
[----:B------:R-:W2:Y:S01]  /*08d0*/  LDS R9, [R16+0x580] ;  /* 0x0005800010097984 */ /* 0x000ea20000000800 */
[----:B------:R-:W-:-:S03]  /*08e0*/  FFMA R5, R23, R5, R4 ;  /* 0x0000000517057223 */ /* 0x000fc60000000004 */
[----:B------:R-:W-:Y:S01]  /*08f0*/  LDS R23, [R16+0x680] ;  /* 0x0006800010177984 */ /* 0x000fe20000000800 */
[----:B0-----:R-:W-:-:S03]  /*0900*/  FFMA R6, R14, R6, R5 ;  /* 0x000000060e067223 */ /* 0x001fc60000000005 */
[----:B------:R-:W-:Y:S01]  /*0910*/  LDS R14, [R16+0x600] ;  /* 0x00060000100e7984 */ /* 0x000fe20000000800 */
[----:B--2---:R-:W-:-:S03]  /*0920*/  FFMA R9, R9, R7, R6 ;  /* 0x0000000709097223 */ /* 0x004fc60000000006 */
        /* <DEDUP_REMOVED lines=29> */
[----:B------:R-:W0:Y:S02]  /*0b00*/  LDS R14, [R16+0xd00] ;  /* 0x000d0000100e7984 */ /* 0x000e240000000800 */
[----:B------:R-:W-:Y:S02]  /*0b10*/  FFMA R5, R23, R5, R4 ;  /* 0x0000000517057223 */ /* 0x000fe40000000004 */
[----:B------:R-:W-:Y:S02]  /*0b20*/  LDS R9, [R16+0xe00] ;  /* 0x000e000010097984 */ /* 0x000fe40000000800 */
[----:B0-----:R-:W-:-:S04]  /*0b30*/  FFMA R6, R14, R6, R5 ;  /* 0x000000060e067223 */ /* 0x001fc80000000005 */
[----:B------:R-:W-:Y:S02]  /*0b40*/  FFMA R25, R25, R7, R6 ;  /* 0x0000000719197223 */ /* 0x000fe40000000006 */
[----:B------:R-:W0:Y:S01]  /*0b50*/  LDS.128 R4, [R22+0x70] ;  /* 0x0000700016047984 */ /* 0x000e220000000c00 */
[----:B------:R-:W-:-:S03]  /*0b60*/  FFMA R23, R15, R10, R8 ;  /* 0x0000000a0f177223 */ /* 0x000fc60000000008 */
[----:B------:R-:W2:Y:S04]  /*0b70*/  LDS R8, [R16+0xe80] ;  /* 0x000e800010087984 */ /* 0x000ea80000000800 */
[----:B------:R-:W-:Y:S01]  /*0b80*/  LDS R15, [R16+0xf00] ;  /* 0x000f0000100f7984 */ /* 0x000fe20000000800 */
[----:B0-----:R-:W-:-:S03]  /*0b90*/  FFMA R9, R4, R9, R25 ;  /* 0x0000000904097223 */ /* 0x001fc60000000019 */
[----:B------:R-:W-:Y:S01]  /*0ba0*/  LDS R4, [R16+0xf80] ;  /* 0x000f800010047984 */ /* 0x000fe20000000800 */
[----:B------:R-:W-:Y:S06]  /*0bb0*/  BAR.SYNC.DEFER_BLOCKING 0x0 ;  /* 0x0000000000007b1d */ /* 0x000fec0000010000 */
[----:B------:R-:W3:Y:S01]  /*0bc0*/  LDG.E R25, desc[UR8][R26.64+0x100] ;  /* 0x000100081a197981 */ /* 0x000ee2000c1e1900 */
[----:B------:R-:W-:Y:S01]  /*0bd0*/  FFMA R23, R12, R11, R23 ;  /* 0x0000000b0c177223 */ /* 0x000fe20000000017 */
[----:B--2---:R-:W-:Y:S02]  /*0be0*/  FFMA R12, R8, R5, R9 ;  /* 0x00000005080c7223 */ /* 0x004fe40000000009 */
[----:B---3--:R-:W-:Y:S01]  /*0bf0*/  STS [R20], R25 ;  /* 0x0000001914007388 */ /* 0x008fe20000000800 */
        /* <DEDUP_REMOVED lines=8> */
[----:B--2---:R-:W-:-:S04]  /*0c80*/  FFMA R5, R5, R9, R8 ;  /* 0x0000000905057223 */ /* 0x004fc80000000008 */
[----:B0-----:R-:W-:Y:S02]  /*0c90*/  FFMA R10, R14, R10, R5 ;  /* 0x0000000a0e0a7223 */ /* 0x001fe40000000005 */
[----:B------:R-:W-:Y:S02]  /*0ca0*/  LDS R5, [R16+0x200] ;  /* 0x0002000010057984 */ /* 0x000fe40000000800 */
[----:B---3--:R-:W-:Y:S02]  /*0cb0*/  FFMA R13, R13, R11, R10 ;  /* 0x0000000b0d0d7223 */ /* 0x008fe4000000000a */
[----:B------:R-:W0:Y:S04]  /*0cc0*/  LDS.128 R8, [R22+0x10] ;  /* 0x0000100016087984 */ /* 0x000e280000000c00 */
[----:B------:R-:W2:Y:S01]  /*0cd0*/  LDS R14, [R16+0x300] ;  /* 0x00030000100e7984 */ /* 0x000ea20000000800 */
[----:B0-----:R-:W-:-:S03]  /*0ce0*/  FFMA R8, R8, R5, R13 ;  /* 0x0000000508087223 */ /* 0x001fc6000000000d */
[----:B------:R-:W0:Y:S01]  /*0cf0*/  LDS R5, [R16+0x380] ;  /* 0x0003800010057984 */ /* 0x000e220000000800 */
[----:B------:R-:W-:-:S03]  /*0d00*/  FFMA R9, R25, R9, R8 ;  /* 0x0000000919097223 */ /* 0x000fc60000000008 */
[----:B------:R-:W-:Y:S01]  /*0d10*/  LDS R13, [R16+0x400] ;  /* 0x00040000100d7984 */ /* 0x000fe20000000800 */
[----:B--2---:R-:W-:-:S03]  /*0d20*/  FFMA R10, R14, R10, R9 ;  /* 0x0000000a0e0a7223 */ /* 0x004fc60000000009 */
[----:B------:R-:W-:Y:S04]  /*0d30*/  LDS R25, [R16+0x480] ;  /* 0x0004800010197984 */ /* 0x000fe80000000800 */
[----:B------:R-:W-:Y:S01]  /*0d40*/  LDS R14, [R16+0x500] ;  /* 0x00050000100e7984 */ /* 0x000fe20000000800 */
[----:B0-----:R-:W-:-:S03]  /*0d50*/  FFMA R5, R5, R11, R10 ;  /* 0x0000000b05057223 */ /* 0x001fc6000000000a */
        /* <DEDUP_REMOVED lines=41> */
[----:B------:R-:W-:-:S04]  /*0ff0*/  FFMA R10, R14, R10, R9 ;  /* 0x0000000a0e0a7223 */ /* 0x000fc80000000009 */
[----:B0-----:R-:W-:Y:S02]  /*1000*/  FFMA R5, R5, R11, R10 ;  /* 0x0000000b05057223 */ /* 0x001fe4000000000a */
[----:B------:R-:W0:Y:S02]  /*1010*/  LDS.128 R8, [R22+0x70] ;  /* 0x0000700016087984 */ /* 0x000e240000000c00 */
[----:B0-----:R-:W-:Y:S02]  /*1020*/  FFMA R14, R8, R13, R5 ;  /* 0x0000000d080e7223 */ /* 0x001fe40000000005 */
[----:B------:R-:W0:Y:S04]  /*1030*/  LDS R13, [R16+0xe80] ;  /* 0x000e8000100d7984 */ /* 0x000e280000000800 */
[----:B------:R-:W-:Y:S04]  /*1040*/  LDS R5, [R16+0xf00] ;  /* 0x000f000010057984 */ /* 0x000fe80000000800 */
[----:B------:R-:W-:Y:S01]  /*1050*/  LDS R8, [R16+0xf80] ;  /* 0x000f800010087984 */ /* 0x000fe20000000800 */
[----:B------:R-:W-:Y:S06]  /*1060*/  BAR.SYNC.DEFER_BLOCKING 0x0 ;  /* 0x0000000000007b1d */ /* 0x000fec0000010000 */
[----:B------:R-:W2:Y:S01]  /*1070*/  LDG.E R27, desc[UR8][R26.64+0x180] ;  /* 0x000180081a1b7981 */ /* 0x000ea2000c1e1900 */
[----:B------:R-:W-:Y:S01]  /*1080*/  FFMA R25, R15, R6, R12 ;  /* 0x000000060f197223 */ /* 0x000fe2000000000c */
[----:B0-----:R-:W-:-:S02]  /*1090*/  FFMA R6, R13, R9, R14 ;  /* 0x000000090d067223 */ /* 0x001fc4000000000e */
[----:B--2---:R-:W-:Y:S01]  /*10a0*/  STS [R20], R27 ;  /* 0x0000001b14007388 */ /* 0x004fe20000000800 */
[----:B------:R-:W-:Y:S06]  /*10b0*/  BAR.SYNC.DEFER_BLOCKING 0x0 ;  /* 0x0000000000007b1d */ /* 0x000fec0000010000 */
[----:B------:R-:W-:Y:S04]  /*10c0*/  LDS R9, [R16] ;  /* 0x0000000010097984 */ /* 0x000fe80000000800 */
[----:B------:R-:W0:Y:S04]  /*10d0*/  LDS.128 R12, [R22] ;  /* 0x00000000160c7984 */ /* 0x000e280000000c00 */
[----:B------:R-:W2:Y:S04]  /*10e0*/  LDS R29, [R16+0x80] ;  /* 0x00008000101d7984 */ /* 0x000ea80000000800 */
[----:B------:R-:W3:Y:S04]  /*10f0*/  LDS R28, [R16+0x100] ;  /* 0x00010000101c7984 */ /* 0x000ee80000000800 */
[----:B------:R-:W-:Y:S04]  /*1100*/  LDS R27, [R16+0x280] ;  /* 0x00028000101b7984 */ /* 0x000fe80000000800 */
[----:B------:R-:W-:Y:S01]  /*1110*/  LDS R26, [R16+0x300] ;  /* 0x00030000101a7984 */ /* 0x000fe20000000800 */
[----:B0-----:R-:W-:-:S03]  /*1120*/  FFMA R12, R12, R9, R21 ;  /* 0x000000090c0c7223 */ /* 0x001fc60000000015 */
[----:B------:R-:W0:Y:S01]  /*1130*/  LDS R9, [R16+0x180] ;  /* 0x0001800010097984 */ /* 0x000e220000000800 */
[----:B--2---:R-:W-:-:S03]  /*1140*/  FFMA R13, R29, R13, R12 ;  /* 0x0000000d1d0d7223 */ /* 0x004fc6000000000c */
[----:B------:R-:W-:Y:S01]  /*1150*/  LDS R21, [R16+0x200] ;  /* 0x0002000010157984 */ /* 0x000fe20000000800 */
[----:B---3--:R-:W-:-:S03]  /*1160*/  FFMA R14, R28, R14, R13 ;  /* 0x0000000e1c0e7223 */ /* 0x008fc6000000000d */
        /* <DEDUP_REMOVED lines=53> */
[----:B------:R-:W-:Y:S02]  /*14c0*/  LDS R27, [R16+0xe80] ;  /* 0x000e8000101b7984 */ /* 0x000fe40000000800 */
[----:B0-----:R-:W-:Y:S02]  /*14d0*/  FFMA R9, R9, R15, R14 ;  /* 0x0000000f09097223 */ /* 0x001fe4000000000e */
[----:B------:R-:W0:Y:S01]  /*14e0*/  LDS.128 R12, [R22+0x70] ;  /* 0x00007000160c7984 */ /* 0x000e220000000c00 */
[----:B------:R-:W-:-:S04]  /*14f0*/  IADD3 R19, PT, PT, R19, 0x1, RZ ;  /* 0x0000000113137810 */ /* 0x000fc80007ffe0ff */
[----:B------:R-:W-:Y:S01]  /*1500*/  ISETP.NE.AND P0, PT, R19, RZ, PT ;  /* 0x000000ff1300720c */ /* 0x000fe20003f05270 */
[----:B0-----:R-:W-:Y:S02]  /*1510*/  FFMA R26, R12, R21, R9 ;  /* 0x000000150c1a7223 */ /* 0x001fe40000000009 */
[----:B------:R-:W0:Y:S02]  /*1520*/  LDS R12, [R16+0xf80] ;  /* 0x000f8000100c7984 */ /* 0x000e240000000800 */
[----:B------:R-:W-:Y:S01]  /*1530*/  FFMA R13, R27, R13, R26 ;  /* 0x0000000d1b0d7223 */ /* 0x000fe2000000001a */
[----:B------:R-:W-:Y:S01]  /*1540*/  FFMA R5, R5, R10, R6 ;  /* 0x0000000a05057223 */ /* 0x000fe20000000006 */
[----:B-1----:R-:W-:Y:S02]  /*1550*/  MOV R6, R2 ;  /* 0x0000000200067202 */ /* 0x002fe40000000f00 */
[----:B------:R-:W-:Y:S01]  /*1560*/  FFMA R21, R28, R14, R13 ;  /* 0x0000000e1c157223 */ /* 0x000fe2000000000d */
[----:B------:R-:W-:Y:S01]  /*1570*/  FFMA R25, R4, R7, R25 ;  /* 0x0000000704197223 */ /* 0x000fe20000000019 */
[----:B------:R-:W-:Y:S01]  /*1580*/  FFMA R13, R8, R11, R5 ;  /* 0x0000000b080d7223 */ /* 0x000fe20000000005 */
[----:B------:R-:W-:-:S02]  /*1590*/  IADD3 R18, PT, PT, R18, 0x20, RZ ;  /* 0x0000002012127810 */ /* 0x000fc40007ffe0ff */
[----:B------:R-:W-:Y:S01]  /*15a0*/  LEA R17, R6, R17, 0x5 ;  /* 0x0000001106117211 */ /* 0x000fe200078e28ff */
[----:B0-----:R-:W-:Y:S01]  /*15b0*/  FFMA R21, R12, R15, R21 ;  /* 0x0000000f0c157223 */ /* 0x001fe20000000015 */
[----:B------:R-:W-:Y:S06]  /*15c0*/  BAR.SYNC.DEFER_BLOCKING 0x0 ;  /* 0x0000000000007b1d */ /* 0x000fec0000010000 */
[----:B------:R-:W-:Y:S05]  /*15d0*/  @P0 BRA `(.L_x_1) ;  /* 0xffffffec00080947 */ /* 0x000fea000383ffff */
.L_x_0:
[----:B------:R-:W0:Y:S01]  /*15e0*/  LDC.64 R4, c[0x0][0x390] ;  /* 0x0000e400ff047b82 */ /* 0x000e220000000a00 */
[----:B---34-:R-:W-:-:S05]  /*15f0*/  LEA R3, R0, R3, 0x7 ;  /* 0x0000000300037211 */ /* 0x018fca00078e38ff */
[----:B------:R-:W-:-:S04]  /*1600*/  IMAD R3, R24, R6, R3 ;  /* 0x0000000618037224 */ /* 0x000fc800078e0203 */
[----:B0-----:R-:W-:-:S05]  /*1610*/  IMAD.WIDE R2, R3, 0x4, R4 ;  /* 0x0000000403027825 */ /* 0x001fca00078e0204 */
[----:B------:R-:W-:Y:S04]  /*1620*/  STG.E desc[UR8][R2.64], R23 ;  /* 0x0000001702007986 */ /* 0x000fe8000c101908 */
[----:B------:R-:W-:Y:S04]  /*1630*/  STG.E desc[UR8][R2.64+0x80], R25 ;  /* 0x0000801902007986 */ /* 0x000fe8000c101908 */
[----:B------:R-:W-:Y:S04]  /*1640*/  STG.E desc[UR8][R2.64+0x100], R13 ;  /* 0x0001000d02007986 */ /* 0x000fe8000c101908 */
[----:B------:R-:W-:Y:S01]  /*1650*/  STG.E desc[UR8][R2.64+0x180], R21 ;  /* 0x0001801502007986 */ /* 0x000fe2000c101908 */
[----:B------:R-:W-:Y:S05]  /*1660*/  EXIT ;  /* 0x000000000000794d */ /* 0x000fea0003800000 */
.L_x_2:
[----:B------:R-:W-:-:S00]  /*1670*/  BRA `(.L_x_2) ;  /* 0xfffffffc00fc7947 */ /* 0x000fc0000383ffff */
[----:B------:R-:W-:-:S00]  /*1680*/  NOP ;  /* 0x0000000000007918 */ /* 0x000fc00000000000 */
[----:B------:R-:W-:-:S00]  /*1690*/  NOP ;  /* 0x0000000000007918 */ /* 0x000fc00000000000 */
[----:B------:R-:W-:-:S00]  /*16a0*/  NOP ;  /* 0x0000000000007918 */ /* 0x000fc00000000000 */
[----:B------:R-:W-:-:S00]  /*16b0*/  NOP ;  /* 0x0000000000007918 */ /* 0x000fc00000000000 */
[----:B------:R-:W-:-:S00]  /*16c0*/  NOP ;  /* 0x0000000000007918 */ /* 0x000fc00000000000 */
[----:B------:R-:W-:-:S00]  /*16d0*/  NOP ;  /* 0x0000000000007918 */ /* 0x000fc00000000000 */
[----:B------:R-:W-:-:S00]  /*16e0*/  NOP ;  /* 0x0000000000007918 */ /* 0x000fc00000000000 */
[----:B------:R-:W-:-:S00]  /*16f0*/  NOP ;  /* 0x0000000000007918 */ /* 0x000fc00000000000 */
.L_x_3:


//--------------------- .nv.shared._Z15matrixMulKernelPfS_S_i --------------------------
	.section	.nv.shared._Z15matrixMulKernelPfS_S_i,"aw",@nobits
	.sectionflags	@""
	.align	4
.nv.shared._Z15matrixMulKernelPfS_S_i:
	.zero		9216


//--------------------- .nv.shared.reserved.0     --------------------------
	.section	.nv.shared.reserved.0,"aw",@nobits
	.weak		__nv_reservedSMEM_offset_0_alias
	.size		__nv_reservedSMEM_offset_0_alias, 0, 64
	.other		__nv_reservedSMEM_offset_0_alias,@"STO_CUDA_RESERVED_SHARED STV_DEFAULT"
__nv_reservedSMEM_offset_0_alias:
	.zero		0
	.zero		64


//--------------------- .nv.constant0._Z15matrixMulKernelPfS_S_i --------------------------
	.section	.nv.constant0._Z15matrixMulKernelPfS_S_i,"a",@progbits
	.sectionflags	@""
	.align	4
.nv.constant0._Z15matrixMulKernelPfS_S_i:
	.zero		924


//--------------------- SYMBOLS --------------------------

	.type		.nv.reservedSmem.offset0,@object
	.size		.nv.reservedSmem.offset0,0x4
	.type		.nv.reservedSmem.cap,@object
	.size		.nv.reservedSmem.cap,0x4
